//
// Generated by NVIDIA NVVM Compiler
//
// Compiler Build ID: CL-36424714
// Cuda compilation tools, release 13.0, V13.0.88
// Based on NVVM 20.0.0
//

.version 9.0
.target sm_100
.address_size 64

	// .globl	_Z4moveidPd

.visible .entry _Z4moveidPd(
	.param .u32 _Z4moveidPd_param_0,
	.param .f64 _Z4moveidPd_param_1,
	.param .u64 .ptr .align 1 _Z4moveidPd_param_2
)
{
	.reg .pred 	%p<3>;
	.reg .b32 	%r<11>;
	.reg .b64 	%rd<5>;
	.reg .b64 	%fd<4>;

	ld.param.u32 	%r6, [_Z4moveidPd_param_0];
	ld.param.f64 	%fd1, [_Z4moveidPd_param_1];
	ld.param.u64 	%rd2, [_Z4moveidPd_param_2];
	mov.u32 	%r7, %ctaid.x;
	mov.u32 	%r1, %ntid.x;
	mov.u32 	%r8, %tid.x;
	mad.lo.s32 	%r10, %r7, %r1, %r8;
	setp.ge.s32 	%p1, %r10, %r6;
	@%p1 bra 	$L__BB0_3;
	mov.u32 	%r9, %nctaid.x;
	mul.lo.s32 	%r3, %r1, %r9;
	cvta.to.global.u64 	%rd1, %rd2;
$L__BB0_2:
	mul.wide.s32 	%rd3, %r10, 8;
	add.s64 	%rd4, %rd1, %rd3;
	ld.global.f64 	%fd2, [%rd4];
	add.f64 	%fd3, %fd1, %fd2;
	st.global.f64 	[%rd4], %fd3;
	add.s32 	%r10, %r10, %r3;
	setp.lt.s32 	%p2, %r10, %r6;
	@%p2 bra 	$L__BB0_2;
$L__BB0_3:
	ret;

}


// ===== COMPILED SASS (sm_100) =====

	.target	sm_100

	.elftype	@"ET_EXEC"


//--------------------- .note.nv.tkinfo           --------------------------
	.section	.note.nv.tkinfo,"",@"SHT_NOTE"
	.sectionflags	@"SHF_NOTE_NV_TKINFO"
	.tkinfo
        /*0018*/ 	.word	0x00000002
        /*0030*/ 	.string	""
        /*0030*/ 	.string	"ptxas"
        /*0030*/ 	.string	"Cuda compilation tools, release 13.0, V13.0.88"
        /*0030*/ 	.string	"Build cuda_13.0.r13.0/compiler.36424714_0"
        /*0030*/ 	.string	"-arch sm_100 -m 64 "



//--------------------- .note.nv.cuinfo           --------------------------
	.section	.note.nv.cuinfo,"",@"SHT_NOTE"
	.sectionflags	@"SHF_NOTE_NV_CUINFO"
        /*0018*/ 	.short	0x0002
        /*001a*/ 	.short	0x0064
        /*001c*/ 	.short	0x0082
	.zero		2


//--------------------- .nv.info                  --------------------------
	.section	.nv.info,"",@"SHT_CUDA_INFO"
	.align	4


	//----- nvinfo : EIATTR_REGCOUNT
	.align		4
        /*0000*/ 	.byte	0x04, 0x2f
        /*0002*/ 	.short	(.L_1 - .L_0)
	.align		4
.L_0:
        /*0004*/ 	.word	index@(_Z4moveidPd)
        /*0008*/ 	.word	0x0000000c


	//----- nvinfo : EIATTR_FRAME_SIZE
	.align		4
.L_1:
        /*000c*/ 	.byte	0x04, 0x11
        /*000e*/ 	.short	(.L_3 - .L_2)
	.align		4
.L_2:
        /*0010*/ 	.word	index@(_Z4moveidPd)
        /*0014*/ 	.word	0x00000000


	//----- nvinfo : EIATTR_MIN_STACK_SIZE
	.align		4
.L_3:
        /*0018*/ 	.byte	0x04, 0x12
        /*001a*/ 	.short	(.L_5 - .L_4)
	.align		4
.L_4:
        /*001c*/ 	.word	index@(_Z4moveidPd)
        /*0020*/ 	.word	0x00000000
.L_5:


//--------------------- .nv.compat                --------------------------
	.section	.nv.compat,"",@"SHT_CUDA_COMPAT_INFO"
	.align	4
        /*0000*/ 	.byte	0x02, 0x09, 0x00, 0x00, 0x02, 0x02, 0x01, 0x00, 0x02, 0x05, 0x05, 0x00, 0x03, 0x07, 0x01, 0x01
        /*0010*/ 	.byte	0x02, 0x03, 0x00, 0x00, 0x02, 0x06, 0x01, 0x00, 0x04, 0x0b, 0x08, 0x00, 0x01, 0x00, 0x00, 0x00
        /*0020*/ 	.byte	0x00, 0x00, 0x00, 0x00


//--------------------- .nv.info._Z4moveidPd      --------------------------
	.section	.nv.info._Z4moveidPd,"",@"SHT_CUDA_INFO"
	.sectionflags	@""
	.align	4


	//----- nvinfo : EIATTR_CUDA_API_VERSION
	.align		4
        /*0000*/ 	.byte	0x04, 0x37
        /*0002*/ 	.short	(.L_7 - .L_6)
.L_6:
        /*0004*/ 	.word	0x00000082


	//----- nvinfo : EIATTR_KPARAM_INFO
	.align		4
.L_7:
        /*0008*/ 	.byte	0x04, 0x17
        /*000a*/ 	.short	(.L_9 - .L_8)
.L_8:
        /*000c*/ 	.word	0x00000000
        /*0010*/ 	.short	0x0002
        /*0012*/ 	.short	0x0010
        /*0014*/ 	.byte	0x00, 0xf5, 0x21, 0x00


	//----- nvinfo : EIATTR_KPARAM_INFO
	.align		4
.L_9:
        /*0018*/ 	.byte	0x04, 0x17
        /*001a*/ 	.short	(.L_11 - .L_10)
.L_10:
        /*001c*/ 	.word	0x00000000
        /*0020*/ 	.short	0x0001
        /*0022*/ 	.short	0x0008
        /*0024*/ 	.byte	0x00, 0xf0, 0x21, 0x00


	//----- nvinfo : EIATTR_KPARAM_INFO
	.align		4
.L_11:
        /*0028*/ 	.byte	0x04, 0x17
        /*002a*/ 	.short	(.L_13 - .L_12)
.L_12:
        /*002c*/ 	.word	0x00000000
        /*0030*/ 	.short	0x0000
        /*0032*/ 	.short	0x0000
        /*0034*/ 	.byte	0x00, 0xf0, 0x11, 0x00


	//----- nvinfo : EIATTR_SPARSE_MMA_MASK
	.align		4
.L_13:
        /*0038*/ 	.byte	0x03, 0x50
        /*003a*/ 	.short	0x0000


	//----- nvinfo : EIATTR_MAXREG_COUNT
	.align		4
        /*003c*/ 	.byte	0x03, 0x1b
        /*003e*/ 	.short	0x00ff


	//----- nvinfo : EIATTR_MERCURY_ISA_VERSION
	.align		4
        /*0040*/ 	.byte	0x03, 0x5f
        /*0042*/ 	.short	0x0101


	//----- nvinfo : EIATTR_VRC_CTA_INIT_COUNT
	.align		4
        /*0044*/ 	.byte	0x02, 0x4a
	.zero		1
	.zero		1


	//----- nvinfo : EIATTR_EXIT_INSTR_OFFSETS
	.align		4
        /*0048*/ 	.byte	0x04, 0x1c
        /*004a*/ 	.short	(.L_15 - .L_14)


	//   ....[0]....
.L_14:
        /*004c*/ 	.word	0x00000070


	//   ....[1]....
        /*0050*/ 	.word	0x00000140


	//----- nvinfo : EIATTR_CRS_STACK_SIZE
	.align		4
.L_15:
        /*0054*/ 	.byte	0x04, 0x1e
        /*0056*/ 	.short	(.L_17 - .L_16)
.L_16:
        /*0058*/ 	.word	0x00000000


	//----- nvinfo : EIATTR_CBANK_PARAM_SIZE
	.align		4
.L_17:
        /*005c*/ 	.byte	0x03, 0x19
        /*005e*/ 	.short	0x0018


	//----- nvinfo : EIATTR_PARAM_CBANK
	.align		4
        /*0060*/ 	.byte	0x04, 0x0a
        /*0062*/ 	.short	(.L_19 - .L_18)
	.align		4
.L_18:
        /*0064*/ 	.word	index@(.nv.constant0._Z4moveidPd)
        /*0068*/ 	.short	0x0380
        /*006a*/ 	.short	0x0018


	//----- nvinfo : EIATTR_SW_WAR
	.align		4
.L_19:
        /*006c*/ 	.byte	0x04, 0x36
        /*006e*/ 	.short	(.L_21 - .L_20)
.L_20:
        /*0070*/ 	.word	0x00000008
.L_21:


//--------------------- .nv.callgraph             --------------------------
	.section	.nv.callgraph,"",@"SHT_CUDA_CALLGRAPH"
	.align	4
	.sectionentsize	8
	.align		4
        /*0000*/ 	.word	0x00000000
	.align		4
        /*0004*/ 	.word	0xffffffff
	.align		4
        /*0008*/ 	.word	0x00000000
	.align		4
        /*000c*/ 	.word	0xfffffffe
	.align		4
        /*0010*/ 	.word	0x00000000
	.align		4
        /*0014*/ 	.word	0xfffffffd
	.align		4
        /*0018*/ 	.word	0x00000000
	.align		4
        /*001c*/ 	.word	0xfffffffc


//--------------------- .text._Z4moveidPd         --------------------------
	.section	.text._Z4moveidPd,"ax",@progbits
	.align	128
        .global         _Z4moveidPd
        .type           _Z4moveidPd,@function
        .size           _Z4moveidPd,(.L_x_2 - _Z4moveidPd)
        .other          _Z4moveidPd,@"STO_CUDA_ENTRY STV_DEFAULT"
_Z4moveidPd:
.text._Z4moveidPd:
[----:B------:R-:W-:Y:S01]  /*0000*/  LDC R1, c[0x0][0x37c] ;  /* 0x0000df00ff017b82 */ /* 0x000fe20000000800 */
[----:B------:R-:W0:Y:S07]  /*0010*/  S2R R0, SR_TID.X ;  /* 0x0000000000007919 */ /* 0x000e2e0000002100 */
[----:B------:R-:W0:Y:S01]  /*0020*/  S2UR UR4, SR_CTAID.X ;  /* 0x00000000000479c3 */ /* 0x000e220000002500 */
[----:B------:R-:W1:Y:S07]  /*0030*/  LDCU UR5, c[0x0][0x380] ;  /* 0x00007000ff0577ac */ /* 0x000e6e0008000800 */
[----:B------:R-:W0:Y:S02]  /*0040*/  LDC R9, c[0x0][0x360] ;  /* 0x0000d800ff097b82 */ /* 0x000e240000000800 */
[----:B0-----:R-:W-:-:S05]  /*0050*/  IMAD R0, R9, UR4, R0 ;  /* 0x0000000409007c24 */ /* 0x001fca000f8e0200 */
[----:B-1----:R-:W-:-:S13]  /*0060*/  ISETP.GE.AND P0, PT, R0, UR5, PT ;  /* 0x0000000500007c0c */ /* 0x002fda000bf06270 */
[----:B------:R-:W-:Y:S05]  /*0070*/  @P0 EXIT ;  /* 0x000000000000094d */ /* 0x000fea0003800000 */
[----:B------:R-:W0:Y:S01]  /*0080*/  LDC.64 R6, c[0x0][0x390] ;  /* 0x0000e400ff067b82 */ /* 0x000e220000000a00 */
[----:B------:R-:W1:Y:S01]  /*0090*/  LDCU UR4, c[0x0][0x370] ;  /* 0x00006e00ff0477ac */ /* 0x000e620008000800 */
[----:B------:R-:W2:Y:S01]  /*00a0*/  LDCU.64 UR6, c[0x0][0x358] ;  /* 0x00006b00ff0677ac */ /* 0x000ea20008000a00 */
[----:B------:R-:W3:Y:S01]  /*00b0*/  LDCU.64 UR8, c[0x0][0x388] ;  /* 0x00007100ff0877ac */ /* 0x000ee20008000a00 */
[----:B-1----:R-:W-:-:S07]  /*00c0*/  IMAD R9, R9, UR4, RZ ;  /* 0x0000000409097c24 */ /* 0x002fce000f8e02ff */
.L_x_0:
[----:B01----:R-:W-:-:S05]  /*00d0*/  IMAD.WIDE R2, R0, 0x8, R6 ;  /* 0x0000000800027825 */ /* 0x003fca00078e0206 */
[----:B--2---:R-:W3:Y:S01]  /*00e0*/  LDG.E.64 R4, desc[UR6][R2.64] ;  /* 0x0000000602047981 */ /* 0x004ee2000c1e1b00 */
[----:B------:R-:W-:-:S04]  /*00f0*/  IADD3 R0, PT, PT, R9, R0, RZ ;  /* 0x0000000009007210 */ /* 0x000fc80007ffe0ff */
[----:B------:R-:W-:Y:S01]  /*0100*/  ISETP.GE.AND P0, PT, R0, UR5, PT ;  /* 0x0000000500007c0c */ /* 0x000fe2000bf06270 */
[----:B---3--:R-:W-:-:S07]  /*0110*/  DADD R4, R4, UR8 ;  /* 0x0000000804047e29 */ /* 0x008fce0008000000 */
[----:B------:R1:W-:Y:S05]  /*0120*/  STG.E.64 desc[UR6][R2.64], R4 ;  /* 0x0000000402007986 */ /* 0x0003ea000c101b06 */
[----:B------:R-:W-:Y:S05]  /*0130*/  @!P0 BRA `(.L_x_0) ;  /* 0xfffffffc00e48947 */ /* 0x000fea000383ffff */
[----:B------:R-:W-:Y:S05]  /*0140*/  EXIT ;  /* 0x000000000000794d */ /* 0x000fea0003800000 */
.L_x_1:
[----:B------:R-:W-:-:S00]  /*0150*/  BRA `(.L_x_1) ;  /* 0xfffffffc00fc7947 */ /* 0x000fc0000383ffff */
[----:B------:R-:W-:-:S00]  /*0160*/  NOP ;  /* 0x0000000000007918 */ /* 0x000fc00000000000 */
        /* <DEDUP_REMOVED lines=9> */
.L_x_2:


//--------------------- .nv.shared.reserved.0     --------------------------
	.section	.nv.shared.reserved.0,"aw",@nobits
	.weak		__nv_reservedSMEM_offset_0_alias
	.size		__nv_reservedSMEM_offset_0_alias, 0, 64
	.other		__nv_reservedSMEM_offset_0_alias,@"STO_CUDA_RESERVED_SHARED STV_DEFAULT"
__nv_reservedSMEM_offset_0_alias:
	.zero		0
	.zero		64


//--------------------- .nv.constant0._Z4moveidPd --------------------------
	.section	.nv.constant0._Z4moveidPd,"a",@progbits
	.sectionflags	@""
	.align	4
.nv.constant0._Z4moveidPd:
	.zero		920


//--------------------- SYMBOLS --------------------------

	.type		.nv.reservedSmem.offset0,@object
	.size		.nv.reservedSmem.offset0,0x4
